//
// Generated by NVIDIA NVVM Compiler
//
// Compiler Build ID: CL-36424714
// Cuda compilation tools, release 13.0, V13.0.88
// Based on NVVM 20.0.0
//

.version 9.0
.target sm_100
.address_size 64

	// .globl	_Z11test_kernelP9TestClassP9TestTable

.visible .entry _Z11test_kernelP9TestClassP9TestTable(
	.param .u64 .ptr .align 1 _Z11test_kernelP9TestClassP9TestTable_param_0,
	.param .u64 .ptr .align 1 _Z11test_kernelP9TestClassP9TestTable_param_1
)
{
	.reg .pred 	%p<7>;
	.reg .b32 	%r<42>;
	.reg .b32 	%f<7>;
	.reg .b64 	%rd<25>;

	ld.param.u64 	%rd3, [_Z11test_kernelP9TestClassP9TestTable_param_0];
	ld.param.u64 	%rd4, [_Z11test_kernelP9TestClassP9TestTable_param_1];
	cvta.to.global.u64 	%rd1, %rd4;
	cvta.to.global.u64 	%rd2, %rd3;
	mov.u32 	%r12, %tid.x;
	mov.u32 	%r13, %ctaid.x;
	mov.u32 	%r14, %ntid.x;
	mad.lo.s32 	%r40, %r13, %r14, %r12;
	mov.u32 	%r15, %nctaid.x;
	mul.lo.s32 	%r2, %r14, %r15;
	setp.gt.s32 	%p1, %r40, 999999;
	@%p1 bra 	$L__BB0_7;
	add.s32 	%r16, %r40, %r2;
	max.s32 	%r17, %r16, 1000000;
	setp.lt.s32 	%p2, %r16, 1000000;
	selp.u32 	%r18, 1, 0, %p2;
	add.s32 	%r19, %r16, %r18;
	sub.s32 	%r20, %r17, %r19;
	div.u32 	%r21, %r20, %r2;
	add.s32 	%r3, %r21, %r18;
	and.b32  	%r22, %r3, 3;
	setp.eq.s32 	%p3, %r22, 3;
	@%p3 bra 	$L__BB0_4;
	ld.global.f32 	%f1, [%rd2];
	add.s32 	%r23, %r3, 1;
	and.b32  	%r24, %r23, 3;
	neg.s32 	%r38, %r24;
$L__BB0_3:
	.pragma "nounroll";
	ld.global.u32 	%r25, [%rd1+8];
	rem.s32 	%r26, %r40, %r25;
	ld.global.u64 	%rd5, [%rd1];
	cvta.to.global.u64 	%rd6, %rd5;
	mul.wide.s32 	%rd7, %r26, 4;
	add.s64 	%rd8, %rd6, %rd7;
	st.global.f32 	[%rd8], %f1;
	add.s32 	%r40, %r40, %r2;
	add.s32 	%r38, %r38, 1;
	setp.ne.s32 	%p4, %r38, 0;
	@%p4 bra 	$L__BB0_3;
$L__BB0_4:
	setp.lt.u32 	%p5, %r3, 3;
	@%p5 bra 	$L__BB0_7;
	ld.global.f32 	%f6, [%rd2];
$L__BB0_6:
	ld.global.u32 	%r27, [%rd1+8];
	rem.s32 	%r28, %r40, %r27;
	ld.global.u64 	%rd9, [%rd1];
	cvta.to.global.u64 	%rd10, %rd9;
	mul.wide.s32 	%rd11, %r28, 4;
	add.s64 	%rd12, %rd10, %rd11;
	st.global.f32 	[%rd12], %f6;
	add.s32 	%r29, %r40, %r2;
	ld.global.f32 	%f5, [%rd2];
	ld.global.u32 	%r30, [%rd1+8];
	rem.s32 	%r31, %r29, %r30;
	ld.global.u64 	%rd13, [%rd1];
	cvta.to.global.u64 	%rd14, %rd13;
	mul.wide.s32 	%rd15, %r31, 4;
	add.s64 	%rd16, %rd14, %rd15;
	st.global.f32 	[%rd16], %f5;
	add.s32 	%r32, %r29, %r2;
	ld.global.u32 	%r33, [%rd1+8];
	rem.s32 	%r34, %r32, %r33;
	ld.global.u64 	%rd17, [%rd1];
	cvta.to.global.u64 	%rd18, %rd17;
	mul.wide.s32 	%rd19, %r34, 4;
	add.s64 	%rd20, %rd18, %rd19;
	st.global.f32 	[%rd20], %f5;
	add.s32 	%r35, %r32, %r2;
	ld.global.f32 	%f6, [%rd2];
	ld.global.u32 	%r36, [%rd1+8];
	rem.s32 	%r37, %r35, %r36;
	ld.global.u64 	%rd21, [%rd1];
	cvta.to.global.u64 	%rd22, %rd21;
	mul.wide.s32 	%rd23, %r37, 4;
	add.s64 	%rd24, %rd22, %rd23;
	st.global.f32 	[%rd24], %f6;
	add.s32 	%r40, %r35, %r2;
	setp.lt.s32 	%p6, %r40, 1000000;
	@%p6 bra 	$L__BB0_6;
$L__BB0_7:
	ret;

}


// ===== COMPILED SASS (sm_100) =====

	.target	sm_100

	.elftype	@"ET_EXEC"


//--------------------- .note.nv.tkinfo           --------------------------
	.section	.note.nv.tkinfo,"",@"SHT_NOTE"
	.sectionflags	@"SHF_NOTE_NV_TKINFO"
	.tkinfo
        /*0018*/ 	.word	0x00000002
        /*0030*/ 	.string	""
        /*0030*/ 	.string	"ptxas"
        /*0030*/ 	.string	"Cuda compilation tools, release 13.0, V13.0.88"
        /*0030*/ 	.string	"Build cuda_13.0.r13.0/compiler.36424714_0"
        /*0030*/ 	.string	"-arch sm_100 -m 64 "



//--------------------- .note.nv.cuinfo           --------------------------
	.section	.note.nv.cuinfo,"",@"SHT_NOTE"
	.sectionflags	@"SHF_NOTE_NV_CUINFO"
        /*0018*/ 	.short	0x0002
        /*001a*/ 	.short	0x0064
        /*001c*/ 	.short	0x0082
	.zero		2


//--------------------- .nv.info                  --------------------------
	.section	.nv.info,"",@"SHT_CUDA_INFO"
	.align	4


	//----- nvinfo : EIATTR_REGCOUNT
	.align		4
        /*0000*/ 	.byte	0x04, 0x2f
        /*0002*/ 	.short	(.L_1 - .L_0)
	.align		4
.L_0:
        /*0004*/ 	.word	index@(_Z11test_kernelP9TestClassP9TestTable)
        /*0008*/ 	.word	0x00000015


	//----- nvinfo : EIATTR_FRAME_SIZE
	.align		4
.L_1:
        /*000c*/ 	.byte	0x04, 0x11
        /*000e*/ 	.short	(.L_3 - .L_2)
	.align		4
.L_2:
        /*0010*/ 	.word	index@(_Z11test_kernelP9TestClassP9TestTable)
        /*0014*/ 	.word	0x00000000


	//----- nvinfo : EIATTR_MIN_STACK_SIZE
	.align		4
.L_3:
        /*0018*/ 	.byte	0x04, 0x12
        /*001a*/ 	.short	(.L_5 - .L_4)
	.align		4
.L_4:
        /*001c*/ 	.word	index@(_Z11test_kernelP9TestClassP9TestTable)
        /*0020*/ 	.word	0x00000000
.L_5:


//--------------------- .nv.compat                --------------------------
	.section	.nv.compat,"",@"SHT_CUDA_COMPAT_INFO"
	.align	4
        /*0000*/ 	.byte	0x02, 0x09, 0x00, 0x00, 0x02, 0x02, 0x01, 0x00, 0x02, 0x05, 0x05, 0x00, 0x03, 0x07, 0x01, 0x01
        /*0010*/ 	.byte	0x02, 0x03, 0x00, 0x00, 0x02, 0x06, 0x01, 0x00, 0x04, 0x0b, 0x08, 0x00, 0x09, 0x00, 0x00, 0x00
        /*0020*/ 	.byte	0x00, 0x00, 0x00, 0x00


//--------------------- .nv.info._Z11test_kernelP9TestClassP9TestTable --------------------------
	.section	.nv.info._Z11test_kernelP9TestClassP9TestTable,"",@"SHT_CUDA_INFO"
	.sectionflags	@""
	.align	4


	//----- nvinfo : EIATTR_CUDA_API_VERSION
	.align		4
        /*0000*/ 	.byte	0x04, 0x37
        /*0002*/ 	.short	(.L_7 - .L_6)
.L_6:
        /*0004*/ 	.word	0x00000082


	//----- nvinfo : EIATTR_KPARAM_INFO
	.align		4
.L_7:
        /*0008*/ 	.byte	0x04, 0x17
        /*000a*/ 	.short	(.L_9 - .L_8)
.L_8:
        /*000c*/ 	.word	0x00000000
        /*0010*/ 	.short	0x0001
        /*0012*/ 	.short	0x0008
        /*0014*/ 	.byte	0x00, 0xf5, 0x21, 0x00


	//----- nvinfo : EIATTR_KPARAM_INFO
	.align		4
.L_9:
        /*0018*/ 	.byte	0x04, 0x17
        /*001a*/ 	.short	(.L_11 - .L_10)
.L_10:
        /*001c*/ 	.word	0x00000000
        /*0020*/ 	.short	0x0000
        /*0022*/ 	.short	0x0000
        /*0024*/ 	.byte	0x00, 0xf5, 0x21, 0x00


	//----- nvinfo : EIATTR_SPARSE_MMA_MASK
	.align		4
.L_11:
        /*0028*/ 	.byte	0x03, 0x50
        /*002a*/ 	.short	0x0000


	//----- nvinfo : EIATTR_MAXREG_COUNT
	.align		4
        /*002c*/ 	.byte	0x03, 0x1b
        /*002e*/ 	.short	0x00ff


	//----- nvinfo : EIATTR_MERCURY_ISA_VERSION
	.align		4
        /*0030*/ 	.byte	0x03, 0x5f
        /*0032*/ 	.short	0x0101


	//----- nvinfo : EIATTR_VRC_CTA_INIT_COUNT
	.align		4
        /*0034*/ 	.byte	0x02, 0x4a
	.zero		1
	.zero		1


	//----- nvinfo : EIATTR_EXIT_INSTR_OFFSETS
	.align		4
        /*0038*/ 	.byte	0x04, 0x1c
        /*003a*/ 	.short	(.L_13 - .L_12)


	//   ....[0]....
.L_12:
        /*003c*/ 	.word	0x00000080


	//   ....[1]....
        /*0040*/ 	.word	0x000004c0


	//   ....[2]....
        /*0044*/ 	.word	0x00000c10


	//----- nvinfo : EIATTR_CRS_STACK_SIZE
	.align		4
.L_13:
        /*0048*/ 	.byte	0x04, 0x1e
        /*004a*/ 	.short	(.L_15 - .L_14)
.L_14:
        /*004c*/ 	.word	0x00000000


	//----- nvinfo : EIATTR_CBANK_PARAM_SIZE
	.align		4
.L_15:
        /*0050*/ 	.byte	0x03, 0x19
        /*0052*/ 	.short	0x0010


	//----- nvinfo : EIATTR_PARAM_CBANK
	.align		4
        /*0054*/ 	.byte	0x04, 0x0a
        /*0056*/ 	.short	(.L_17 - .L_16)
	.align		4
.L_16:
        /*0058*/ 	.word	index@(.nv.constant0._Z11test_kernelP9TestClassP9TestTable)
        /*005c*/ 	.short	0x0380
        /*005e*/ 	.short	0x0010


	//----- nvinfo : EIATTR_SW_WAR
	.align		4
.L_17:
        /*0060*/ 	.byte	0x04, 0x36
        /*0062*/ 	.short	(.L_19 - .L_18)
.L_18:
        /*0064*/ 	.word	0x00000008
.L_19:


//--------------------- .nv.callgraph             --------------------------
	.section	.nv.callgraph,"",@"SHT_CUDA_CALLGRAPH"
	.align	4
	.sectionentsize	8
	.align		4
        /*0000*/ 	.word	0x00000000
	.align		4
        /*0004*/ 	.word	0xffffffff
	.align		4
        /*0008*/ 	.word	0x00000000
	.align		4
        /*000c*/ 	.word	0xfffffffe
	.align		4
        /*0010*/ 	.word	0x00000000
	.align		4
        /*0014*/ 	.word	0xfffffffd
	.align		4
        /*0018*/ 	.word	0x00000000
	.align		4
        /*001c*/ 	.word	0xfffffffc


//--------------------- .text._Z11test_kernelP9TestClassP9TestTable --------------------------
	.section	.text._Z11test_kernelP9TestClassP9TestTable,"ax",@progbits
	.align	128
        .global         _Z11test_kernelP9TestClassP9TestTable
        .type           _Z11test_kernelP9TestClassP9TestTable,@function
        .size           _Z11test_kernelP9TestClassP9TestTable,(.L_x_5 - _Z11test_kernelP9TestClassP9TestTable)
        .other          _Z11test_kernelP9TestClassP9TestTable,@"STO_CUDA_ENTRY STV_DEFAULT"
_Z11test_kernelP9TestClassP9TestTable:
.text._Z11test_kernelP9TestClassP9TestTable:
[----:B------:R-:W-:Y:S01]  /*0000*/  LDC R1, c[0x0][0x37c] ;  /* 0x0000df00ff017b82 */ /* 0x000fe20000000800 */
[----:B------:R-:W0:Y:S07]  /*0010*/  S2R R7, SR_TID.X ;  /* 0x0000000000077919 */ /* 0x000e2e0000002100 */
[----:B------:R-:W0:Y:S08]  /*0020*/  S2UR UR4, SR_CTAID.X ;  /* 0x00000000000479c3 */ /* 0x000e300000002500 */
[----:B------:R-:W0:Y:S01]  /*0030*/  LDC R0, c[0x0][0x360] ;  /* 0x0000d800ff007b82 */ /* 0x000e220000000800 */
[----:B------:R-:W1:Y:S01]  /*0040*/  LDCU UR5, c[0x0][0x370] ;  /* 0x00006e00ff0577ac */ /* 0x000e620008000800 */
[----:B0-----:R-:W-:-:S02]  /*0050*/  IMAD R7, R0, UR4, R7 ;  /* 0x0000000400077c24 */ /* 0x001fc4000f8e0207 */
[----:B-1----:R-:W-:-:S03]  /*0060*/  IMAD R0, R0, UR5, RZ ;  /* 0x0000000500007c24 */ /* 0x002fc6000f8e02ff */
[----:B------:R-:W-:-:S13]  /*0070*/  ISETP.GT.AND P0, PT, R7, 0xf423f, PT ;  /* 0x000f423f0700780c */ /* 0x000fda0003f04270 */
[----:B------:R-:W-:Y:S05]  /*0080*/  @P0 EXIT ;  /* 0x000000000000094d */ /* 0x000fea0003800000 */
[----:B------:R-:W0:Y:S01]  /*0090*/  I2F.U32.RP R8, R0 ;  /* 0x0000000000087306 */ /* 0x000e220000209000 */
[C---:B------:R-:W-:Y:S01]  /*00a0*/  IMAD.IADD R4, R0.reuse, 0x1, R7 ;  /* 0x0000000100047824 */ /* 0x040fe200078e0207 */
[----:B------:R-:W-:Y:S01]  /*00b0*/  ISETP.NE.U32.AND P2, PT, R0, RZ, PT ;  /* 0x000000ff0000720c */ /* 0x000fe20003f45070 */
[----:B------:R-:W-:Y:S01]  /*00c0*/  IMAD.MOV R9, RZ, RZ, -R0 ;  /* 0x000000ffff097224 */ /* 0x000fe200078e0a00 */
[----:B------:R-:W1:Y:S01]  /*00d0*/  LDCU.64 UR4, c[0x0][0x358] ;  /* 0x00006b00ff0477ac */ /* 0x000e620008000a00 */
[----:B------:R-:W-:Y:S01]  /*00e0*/  BSSY.RECONVERGENT B0, `(.L_x_0) ;  /* 0x000003d000007945 */ /* 0x000fe20003800200 */
[C---:B------:R-:W-:Y:S02]  /*00f0*/  ISETP.GE.AND P0, PT, R4.reuse, 0xf4240, PT ;  /* 0x000f42400400780c */ /* 0x040fe40003f06270 */
[----:B------:R-:W-:Y:S02]  /*0100*/  VIMNMX R5, PT, PT, R4, 0xf4240, !PT ;  /* 0x000f424004057848 */ /* 0x000fe40007fe0100 */
[----:B------:R-:W-:-:S04]  /*0110*/  SEL R6, RZ, 0x1, P0 ;  /* 0x00000001ff067807 */ /* 0x000fc80000000000 */
[----:B------:R-:W-:Y:S01]  /*0120*/  IADD3 R5, PT, PT, R5, -R4, -R6 ;  /* 0x8000000405057210 */ /* 0x000fe20007ffe806 */
[----:B0-----:R-:W0:Y:S02]  /*0130*/  MUFU.RCP R8, R8 ;  /* 0x0000000800087308 */ /* 0x001e240000001000 */
[----:B0-----:R-:W-:-:S06]  /*0140*/  VIADD R2, R8, 0xffffffe ;  /* 0x0ffffffe08027836 */ /* 0x001fcc0000000000 */
[----:B------:R0:W2:Y:S02]  /*0150*/  F2I.FTZ.U32.TRUNC.NTZ R3, R2 ;  /* 0x0000000200037305 */ /* 0x0000a4000021f000 */
[----:B0-----:R-:W-:Y:S02]  /*0160*/  HFMA2 R2, -RZ, RZ, 0, 0 ;  /* 0x00000000ff027431 */ /* 0x001fe400000001ff */
[----:B--2---:R-:W-:-:S04]  /*0170*/  IMAD R9, R9, R3, RZ ;  /* 0x0000000309097224 */ /* 0x004fc800078e02ff */
[----:B------:R-:W-:-:S06]  /*0180*/  IMAD.HI.U32 R8, R3, R9, R2 ;  /* 0x0000000903087227 */ /* 0x000fcc00078e0002 */
[----:B------:R-:W-:-:S04]  /*0190*/  IMAD.HI.U32 R3, R8, R5, RZ ;  /* 0x0000000508037227 */ /* 0x000fc800078e00ff */
[----:B------:R-:W-:-:S04]  /*01a0*/  IMAD.MOV R2, RZ, RZ, -R3 ;  /* 0x000000ffff027224 */ /* 0x000fc800078e0a03 */
[----:B------:R-:W-:-:S05]  /*01b0*/  IMAD R5, R0, R2, R5 ;  /* 0x0000000200057224 */ /* 0x000fca00078e0205 */
[----:B------:R-:W-:-:S13]  /*01c0*/  ISETP.GE.U32.AND P0, PT, R5, R0, PT ;  /* 0x000000000500720c */ /* 0x000fda0003f06070 */
[----:B------:R-:W-:Y:S02]  /*01d0*/  @P0 IMAD.IADD R5, R5, 0x1, -R0 ;  /* 0x0000000105050824 */ /* 0x000fe400078e0a00 */
[----:B------:R-:W-:-:S03]  /*01e0*/  @P0 VIADD R3, R3, 0x1 ;  /* 0x0000000103030836 */ /* 0x000fc60000000000 */
[----:B------:R-:W-:-:S13]  /*01f0*/  ISETP.GE.U32.AND P1, PT, R5, R0, PT ;  /* 0x000000000500720c */ /* 0x000fda0003f26070 */
[----:B------:R-:W-:Y:S02]  /*0200*/  @P1 IADD3 R3, PT, PT, R3, 0x1, RZ ;  /* 0x0000000103031810 */ /* 0x000fe40007ffe0ff */
[----:B------:R-:W-:-:S05]  /*0210*/  @!P2 LOP3.LUT R3, RZ, R0, RZ, 0x33, !PT ;  /* 0x00000000ff03a212 */ /* 0x000fca00078e33ff */
[----:B------:R-:W-:-:S05]  /*0220*/  IMAD.IADD R8, R6, 0x1, R3 ;  /* 0x0000000106087824 */ /* 0x000fca00078e0203 */
[C---:B------:R-:W-:Y:S02]  /*0230*/  LOP3.LUT R2, R8.reuse, 0x3, RZ, 0xc0, !PT ;  /* 0x0000000308027812 */ /* 0x040fe400078ec0ff */
[----:B------:R-:W-:Y:S02]  /*0240*/  ISETP.GE.U32.AND P0, PT, R8, 0x3, PT ;  /* 0x000000030800780c */ /* 0x000fe40003f06070 */
[----:B------:R-:W-:-:S13]  /*0250*/  ISETP.NE.AND P1, PT, R2, 0x3, PT ;  /* 0x000000030200780c */ /* 0x000fda0003f25270 */
[----:B-1----:R-:W-:Y:S05]  /*0260*/  @!P1 BRA `(.L_x_1) ;  /* 0x0000000000909947 */ /* 0x002fea0003800000 */
[----:B------:R-:W0:Y:S02]  /*0270*/  LDC.64 R4, c[0x0][0x380] ;  /* 0x0000e000ff047b82 */ /* 0x000e240000000a00 */
[----:B0-----:R0:W5:Y:S06]  /*0280*/  LDG.E R6, desc[UR4][R4.64] ;  /* 0x0000000404067981 */ /* 0x00116c000c1e1900 */
[----:B------:R-:W1:Y:S01]  /*0290*/  LDC.64 R2, c[0x0][0x388] ;  /* 0x0000e200ff027b82 */ /* 0x000e620000000a00 */
[----:B------:R-:W-:-:S05]  /*02a0*/  VIADD R8, R8, 0x1 ;  /* 0x0000000108087836 */ /* 0x000fca0000000000 */
[----:B------:R-:W-:-:S05]  /*02b0*/  LOP3.LUT R8, R8, 0x3, RZ, 0xc0, !PT ;  /* 0x0000000308087812 */ /* 0x000fca00078ec0ff */
[----:B0-----:R-:W-:-:S07]  /*02c0*/  IMAD.MOV R8, RZ, RZ, -R8 ;  /* 0x000000ffff087224 */ /* 0x001fce00078e0a08 */
.L_x_2:
[----:B-1----:R-:W2:Y:S04]  /*02d0*/  LDG.E R16, desc[UR4][R2.64+0x8] ;  /* 0x0000080402107981 */ /* 0x002ea8000c1e1900 */
[----:B0-----:R-:W3:Y:S01]  /*02e0*/  LDG.E.64 R4, desc[UR4][R2.64] ;  /* 0x0000000402047981 */ /* 0x001ee2000c1e1b00 */
[-C--:B------:R-:W-:Y:S01]  /*02f0*/  IABS R14, R7.reuse ;  /* 0x00000007000e7213 */ /* 0x080fe20000000000 */
[----:B------:R-:W-:Y:S01]  /*0300*/  VIADD R8, R8, 0x1 ;  /* 0x0000000108087836 */ /* 0x000fe20000000000 */
[----:B------:R-:W-:Y:S02]  /*0310*/  ISETP.GE.AND P3, PT, R7, RZ, PT ;  /* 0x000000ff0700720c */ /* 0x000fe40003f66270 */
[----:B------:R-:W-:Y:S02]  /*0320*/  IADD3 R7, PT, PT, R0, R7, RZ ;  /* 0x0000000700077210 */ /* 0x000fe40007ffe0ff */
[----:B--2---:R-:W-:-:S02]  /*0330*/  IABS R12, R16 ;  /* 0x00000010000c7213 */ /* 0x004fc40000000000 */
[----:B------:R-:W-:Y:S02]  /*0340*/  IABS R15, R16 ;  /* 0x00000010000f7213 */ /* 0x000fe40000000000 */
[----:B------:R-:W0:Y:S08]  /*0350*/  I2F.RP R9, R12 ;  /* 0x0000000c00097306 */ /* 0x000e300000209400 */
[----:B0-----:R-:W0:Y:S02]  /*0360*/  MUFU.RCP R9, R9 ;  /* 0x0000000900097308 */ /* 0x001e240000001000 */
[----:B0-----:R-:W-:Y:S01]  /*0370*/  IADD3 R10, PT, PT, R9, 0xffffffe, RZ ;  /* 0x0ffffffe090a7810 */ /* 0x001fe20007ffe0ff */
[----:B------:R-:W-:-:S05]  /*0380*/  IMAD.MOV R9, RZ, RZ, -R15 ;  /* 0x000000ffff097224 */ /* 0x000fca00078e0a0f */
[----:B------:R0:W1:Y:S02]  /*0390*/  F2I.FTZ.U32.TRUNC.NTZ R11, R10 ;  /* 0x0000000a000b7305 */ /* 0x000064000021f000 */
[----:B0-----:R-:W-:Y:S02]  /*03a0*/  IMAD.MOV.U32 R10, RZ, RZ, RZ ;  /* 0x000000ffff0a7224 */ /* 0x001fe400078e00ff */
[----:B-1----:R-:W-:-:S04]  /*03b0*/  IMAD.MOV R13, RZ, RZ, -R11 ;  /* 0x000000ffff0d7224 */ /* 0x002fc800078e0a0b */
[----:B------:R-:W-:-:S04]  /*03c0*/  IMAD R13, R13, R12, RZ ;  /* 0x0000000c0d0d7224 */ /* 0x000fc800078e02ff */
[----:B------:R-:W-:-:S06]  /*03d0*/  IMAD.HI.U32 R11, R11, R13, R10 ;  /* 0x0000000d0b0b7227 */ /* 0x000fcc00078e000a */
[----:B------:R-:W-:-:S04]  /*03e0*/  IMAD.HI.U32 R11, R11, R14, RZ ;  /* 0x0000000e0b0b7227 */ /* 0x000fc800078e00ff */
[----:B------:R-:W-:-:S05]  /*03f0*/  IMAD R11, R11, R9, R14 ;  /* 0x000000090b0b7224 */ /* 0x000fca00078e020e */
[----:B------:R-:W-:-:S13]  /*0400*/  ISETP.GT.U32.AND P1, PT, R12, R11, PT ;  /* 0x0000000b0c00720c */ /* 0x000fda0003f24070 */
[----:B------:R-:W-:Y:S02]  /*0410*/  @!P1 IADD3 R11, PT, PT, R11, -R12, RZ ;  /* 0x8000000c0b0b9210 */ /* 0x000fe40007ffe0ff */
[----:B------:R-:W-:Y:S02]  /*0420*/  ISETP.NE.AND P1, PT, R16, RZ, PT ;  /* 0x000000ff1000720c */ /* 0x000fe40003f25270 */
[----:B------:R-:W-:-:S13]  /*0430*/  ISETP.GT.U32.AND P2, PT, R12, R11, PT ;  /* 0x0000000b0c00720c */ /* 0x000fda0003f44070 */
[----:B------:R-:W-:-:S04]  /*0440*/  @!P2 IMAD.IADD R11, R11, 0x1, -R12 ;  /* 0x000000010b0ba824 */ /* 0x000fc800078e0a0c */
[----:B------:R-:W-:Y:S01]  /*0450*/  @!P3 IMAD.MOV R11, RZ, RZ, -R11 ;  /* 0x000000ffff0bb224 */ /* 0x000fe200078e0a0b */
[----:B------:R-:W-:Y:S02]  /*0460*/  @!P1 LOP3.LUT R11, RZ, R16, RZ, 0x33, !PT ;  /* 0x00000010ff0b9212 */ /* 0x000fe400078e33ff */
[----:B------:R-:W-:-:S03]  /*0470*/  ISETP.NE.AND P1, PT, R8, RZ, PT ;  /* 0x000000ff0800720c */ /* 0x000fc60003f25270 */
[----:B---3--:R-:W-:-:S05]  /*0480*/  IMAD.WIDE R4, R11, 0x4, R4 ;  /* 0x000000040b047825 */ /* 0x008fca00078e0204 */
[----:B-----5:R0:W-:Y:S05]  /*0490*/  STG.E desc[UR4][R4.64], R6 ;  /* 0x0000000604007986 */ /* 0x0201ea000c101904 */
[----:B------:R-:W-:Y:S05]  /*04a0*/  @P1 BRA `(.L_x_2) ;  /* 0xfffffffc00881947 */ /* 0x000fea000383ffff */
.L_x_1:
[----:B------:R-:W-:Y:S05]  /*04b0*/  BSYNC.RECONVERGENT B0 ;  /* 0x0000000000007941 */ /* 0x000fea0003800200 */
.L_x_0:
[----:B------:R-:W-:Y:S05]  /*04c0*/  @!P0 EXIT ;  /* 0x000000000000894d */ /* 0x000fea0003800000 */
[----:B------:R-:W1:Y:S02]  /*04d0*/  LDC.64 R10, c[0x0][0x380] ;  /* 0x0000e000ff0a7b82 */ /* 0x000e640000000a00 */
[----:B-1----:R1:W5:Y:S06]  /*04e0*/  LDG.E R10, desc[UR4][R10.64] ;  /* 0x000000040a0a7981 */ /* 0x00236c000c1e1900 */
[----:B------:R-:W2:Y:S02]  /*04f0*/  LDC.64 R2, c[0x0][0x388] ;  /* 0x0000e200ff027b82 */ /* 0x000ea40000000a00 */
.L_x_3:
[----:B--2---:R-:W2:Y:S04]  /*0500*/  LDG.E R15, desc[UR4][R2.64+0x8] ;  /* 0x00000804020f7981 */ /* 0x004ea8000c1e1900 */
[----:B0--3--:R-:W3:Y:S01]  /*0510*/  LDG.E.64 R4, desc[UR4][R2.64] ;  /* 0x0000000402047981 */ /* 0x009ee2000c1e1b00 */
[----:B------:R-:W-:Y:S02]  /*0520*/  IABS R14, R7 ;  /* 0x00000007000e7213 */ /* 0x000fe40000000000 */
[----:B------:R-:W-:Y:S02]  /*0530*/  ISETP.GE.AND P2, PT, R7, RZ, PT ;  /* 0x000000ff0700720c */ /* 0x000fe40003f46270 */
[-C--:B--2---:R-:W-:Y:S02]  /*0540*/  IABS R12, R15.reuse ;  /* 0x0000000f000c7213 */ /* 0x084fe40000000000 */
[----:B------:R-:W-:-:S02]  /*0550*/  IABS R13, R15 ;  /* 0x0000000f000d7213 */ /* 0x000fc40000000000 */
[----:B------:R-:W0:Y:S08]  /*0560*/  I2F.RP R6, R12 ;  /* 0x0000000c00067306 */ /* 0x000e300000209400 */
[----:B0-----:R-:W0:Y:S02]  /*0570*/  MUFU.RCP R6, R6 ;  /* 0x0000000600067308 */ /* 0x001e240000001000 */
[----:B0-----:R-:W-:Y:S01]  /*0580*/  VIADD R8, R6, 0xffffffe ;  /* 0x0ffffffe06087836 */ /* 0x001fe20000000000 */
[----:B------:R-:W-:-:S05]  /*0590*/  IADD3 R6, PT, PT, RZ, -R13, RZ ;  /* 0x8000000dff067210 */ /* 0x000fca0007ffe0ff */
        /* <DEDUP_REMOVED lines=8> */
[----:B------:R-:W-:Y:S01]  /*0620*/  @!P0 IMAD.IADD R9, R9, 0x1, -R12 ;  /* 0x0000000109098824 */ /* 0x000fe200078e0a0c */
[----:B------:R-:W-:-:S04]  /*0630*/  ISETP.NE.AND P0, PT, R15, RZ, PT ;  /* 0x000000ff0f00720c */ /* 0x000fc80003f05270 */
[----:B------:R-:W-:-:S13]  /*0640*/  ISETP.GT.U32.AND P1, PT, R12, R9, PT ;  /* 0x000000090c00720c */ /* 0x000fda0003f24070 */
[----:B------:R-:W-:-:S05]  /*0650*/  @!P1 IMAD.IADD R9, R9, 0x1, -R12 ;  /* 0x0000000109099824 */ /* 0x000fca00078e0a0c */
[----:B------:R-:W-:Y:S02]  /*0660*/  @!P2 IADD3 R9, PT, PT, -R9, RZ, RZ ;  /* 0x000000ff0909a210 */ /* 0x000fe40007ffe1ff */
[----:B------:R-:W-:-:S05]  /*0670*/  @!P0 LOP3.LUT R9, RZ, R15, RZ, 0x33, !PT ;  /* 0x0000000fff098212 */ /* 0x000fca00078e33ff */
[----:B---3--:R-:W-:-:S05]  /*0680*/  IMAD.WIDE R14, R9, 0x4, R4 ;  /* 0x00000004090e7825 */ /* 0x008fca00078e0204 */
[----:B-----5:R0:W-:Y:S04]  /*0690*/  STG.E desc[UR4][R14.64], R10 ;  /* 0x0000000a0e007986 */ /* 0x0201e8000c101904 */
[----:B------:R-:W2:Y:S01]  /*06a0*/  LDG.E R11, desc[UR4][R2.64+0x8] ;  /* 0x00000804020b7981 */ /* 0x000ea2000c1e1900 */
[----:B------:R-:W1:Y:S03]  /*06b0*/  LDC.64 R4, c[0x0][0x380] ;  /* 0x0000e000ff047b82 */ /* 0x000e660000000a00 */
[----:B------:R-:W3:Y:S04]  /*06c0*/  LDG.E.64 R8, desc[UR4][R2.64] ;  /* 0x0000000402087981 */ /* 0x000ee8000c1e1b00 */
[----:B-1----:R-:W4:Y:S01]  /*06d0*/  LDG.E R6, desc[UR4][R4.64] ;  /* 0x0000000404067981 */ /* 0x002f22000c1e1900 */
[----:B------:R-:W-:-:S04]  /*06e0*/  IADD3 R7, PT, PT, R0, R7, RZ ;  /* 0x0000000700077210 */ /* 0x000fc80007ffe0ff */
[----:B0-----:R-:W-:Y:S02]  /*06f0*/  IABS R10, R7 ;  /* 0x00000007000a7213 */ /* 0x001fe40000000000 */
[----:B------:R-:W-:Y:S02]  /*0700*/  ISETP.GE.AND P2, PT, R7, RZ, PT ;  /* 0x000000ff0700720c */ /* 0x000fe40003f46270 */
[-C--:B--2---:R-:W-:Y:S02]  /*0710*/  IABS R18, R11.reuse ;  /* 0x0000000b00127213 */ /* 0x084fe40000000000 */
[----:B------:R-:W-:Y:S02]  /*0720*/  IABS R14, R11 ;  /* 0x0000000b000e7213 */ /* 0x000fe40000000000 */
[----:B------:R-:W0:Y:S08]  /*0730*/  I2F.RP R16, R18 ;  /* 0x0000001200107306 */ /* 0x000e300000209400 */
[----:B0-----:R-:W0:Y:S02]  /*0740*/  MUFU.RCP R16, R16 ;  /* 0x0000001000107308 */ /* 0x001e240000001000 */
[----:B0-----:R-:W-:-:S06]  /*0750*/  VIADD R12, R16, 0xffffffe ;  /* 0x0ffffffe100c7836 */ /* 0x001fcc0000000000 */
[----:B------:R0:W1:Y:S02]  /*0760*/  F2I.FTZ.U32.TRUNC.NTZ R13, R12 ;  /* 0x0000000c000d7305 */ /* 0x000064000021f000 */
[----:B0-----:R-:W-:Y:S02]  /*0770*/  IMAD.MOV.U32 R12, RZ, RZ, RZ ;  /* 0x000000ffff0c7224 */ /* 0x001fe400078e00ff */
[----:B-1----:R-:W-:-:S04]  /*0780*/  IMAD.MOV R15, RZ, RZ, -R13 ;  /* 0x000000ffff0f7224 */ /* 0x002fc800078e0a0d */
[----:B------:R-:W-:-:S04]  /*0790*/  IMAD R15, R15, R18, RZ ;  /* 0x000000120f0f7224 */ /* 0x000fc800078e02ff */
[----:B------:R-:W-:-:S04]  /*07a0*/  IMAD.HI.U32 R13, R13, R15, R12 ;  /* 0x0000000f0d0d7227 */ /* 0x000fc800078e000c */
[----:B------:R-:W-:Y:S02]  /*07b0*/  IMAD.MOV R12, RZ, RZ, -R14 ;  /* 0x000000ffff0c7224 */ /* 0x000fe400078e0a0e */
        /* <DEDUP_REMOVED lines=8> */
[----:B------:R-:W-:-:S05]  /*0840*/  @!P0 LOP3.LUT R13, RZ, R11, RZ, 0x33, !PT ;  /* 0x0000000bff0d8212 */ /* 0x000fca00078e33ff */
[----:B---3--:R-:W-:-:S05]  /*0850*/  IMAD.WIDE R14, R13, 0x4, R8 ;  /* 0x000000040d0e7825 */ /* 0x008fca00078e0208 */
[----:B----4-:R0:W-:Y:S04]  /*0860*/  STG.E desc[UR4][R14.64], R6 ;  /* 0x000000060e007986 */ /* 0x0101e8000c101904 */
[----:B------:R-:W2:Y:S04]  /*0870*/  LDG.E R12, desc[UR4][R2.64+0x8] ;  /* 0x00000804020c7981 */ /* 0x000ea8000c1e1900 */
[----:B------:R-:W3:Y:S01]  /*0880*/  LDG.E.64 R8, desc[UR4][R2.64] ;  /* 0x0000000402087981 */ /* 0x000ee2000c1e1b00 */
[----:B------:R-:W-:-:S05]  /*0890*/  IMAD.IADD R7, R0, 0x1, R7 ;  /* 0x0000000100077824 */ /* 0x000fca00078e0207 */
[----:B0-----:R-:W-:Y:S02]  /*08a0*/  IABS R14, R7 ;  /* 0x00000007000e7213 */ /* 0x001fe40000000000 */
[----:B------:R-:W-:Y:S02]  /*08b0*/  ISETP.GE.AND P2, PT, R7, RZ, PT ;  /* 0x000000ff0700720c */ /* 0x000fe40003f46270 */
[----:B--2---:R-:W-:-:S04]  /*08c0*/  IABS R16, R12 ;  /* 0x0000000c00107213 */ /* 0x004fc80000000000 */
[----:B------:R-:W0:Y:S08]  /*08d0*/  I2F.RP R13, R16 ;  /* 0x00000010000d7306 */ /* 0x000e300000209400 */
[----:B0-----:R-:W0:Y:S02]  /*08e0*/  MUFU.RCP R13, R13 ;  /* 0x0000000d000d7308 */ /* 0x001e240000001000 */
[----:B0-----:R-:W-:-:S06]  /*08f0*/  IADD3 R10, PT, PT, R13, 0xffffffe, RZ ;  /* 0x0ffffffe0d0a7810 */ /* 0x001fcc0007ffe0ff */
[----:B------:R0:W1:Y:S02]  /*0900*/  F2I.FTZ.U32.TRUNC.NTZ R11, R10 ;  /* 0x0000000a000b7305 */ /* 0x000064000021f000 */
[----:B0-----:R-:W-:Y:S02]  /*0910*/  HFMA2 R10, -RZ, RZ, 0, 0 ;  /* 0x00000000ff0a7431 */ /* 0x001fe400000001ff */
[----:B-1----:R-:W-:-:S04]  /*0920*/  IMAD.MOV R17, RZ, RZ, -R11 ;  /* 0x000000ffff117224 */ /* 0x002fc800078e0a0b */
[----:B------:R-:W-:Y:S01]  /*0930*/  IMAD R15, R17, R16, RZ ;  /* 0x00000010110f7224 */ /* 0x000fe200078e02ff */
[----:B------:R-:W-:-:S03]  /*0940*/  IABS R17, R12 ;  /* 0x0000000c00117213 */ /* 0x000fc60000000000 */
[----:B------:R-:W-:-:S04]  /*0950*/  IMAD.HI.U32 R11, R11, R15, R10 ;  /* 0x0000000f0b0b7227 */ /* 0x000fc800078e000a */
[----:B------:R-:W-:Y:S02]  /*0960*/  IMAD.MOV R10, RZ, RZ, -R17 ;  /* 0x000000ffff0a7224 */ /* 0x000fe400078e0a11 */
[----:B------:R-:W-:-:S04]  /*0970*/  IMAD.HI.U32 R11, R11, R14, RZ ;  /* 0x0000000e0b0b7227 */ /* 0x000fc800078e00ff */
[----:B------:R-:W-:-:S05]  /*0980*/  IMAD R11, R11, R10, R14 ;  /* 0x0000000a0b0b7224 */ /* 0x000fca00078e020e */
[----:B------:R-:W-:-:S13]  /*0990*/  ISETP.GT.U32.AND P0, PT, R16, R11, PT ;  /* 0x0000000b1000720c */ /* 0x000fda0003f04070 */
[----:B------:R-:W-:Y:S01]  /*09a0*/  @!P0 IMAD.IADD R11, R11, 0x1, -R16 ;  /* 0x000000010b0b8824 */ /* 0x000fe200078e0a10 */
[----:B------:R-:W-:-:S04]  /*09b0*/  ISETP.NE.AND P0, PT, R12, RZ, PT ;  /* 0x000000ff0c00720c */ /* 0x000fc80003f05270 */
[----:B------:R-:W-:-:S13]  /*09c0*/  ISETP.GT.U32.AND P1, PT, R16, R11, PT ;  /* 0x0000000b1000720c */ /* 0x000fda0003f24070 */
[----:B------:R-:W-:-:S05]  /*09d0*/  @!P1 IADD3 R11, PT, PT, R11, -R16, RZ ;  /* 0x800000100b0b9210 */ /* 0x000fca0007ffe0ff */
[----:B------:R-:W-:Y:S01]  /*09e0*/  @!P2 IMAD.MOV R11, RZ, RZ, -R11 ;  /* 0x000000ffff0ba224 */ /* 0x000fe200078e0a0b */
[----:B------:R-:W-:-:S05]  /*09f0*/  @!P0 LOP3.LUT R11, RZ, R12, RZ, 0x33, !PT ;  /* 0x0000000cff0b8212 */ /* 0x000fca00078e33ff */
[----:B---3--:R-:W-:-:S05]  /*0a00*/  IMAD.WIDE R12, R11, 0x4, R8 ;  /* 0x000000040b0c7825 */ /* 0x008fca00078e0208 */
[----:B------:R0:W-:Y:S04]  /*0a10*/  STG.E desc[UR4][R12.64], R6 ;  /* 0x000000060c007986 */ /* 0x0001e8000c101904 */
[----:B------:R-:W2:Y:S04]  /*0a20*/  LDG.E R11, desc[UR4][R2.64+0x8] ;  /* 0x00000804020b7981 */ /* 0x000ea8000c1e1900 */
[----:B------:R-:W3:Y:S04]  /*0a30*/  LDG.E.64 R8, desc[UR4][R2.64] ;  /* 0x0000000402087981 */ /* 0x000ee8000c1e1b00 */
[----:B------:R1:W4:Y:S01]  /*0a40*/  LDG.E R10, desc[UR4][R4.64] ;  /* 0x00000004040a7981 */ /* 0x000322000c1e1900 */
[----:B0-----:R-:W-:-:S05]  /*0a50*/  IMAD.IADD R13, R0, 0x1, R7 ;  /* 0x00000001000d7824 */ /* 0x001fca00078e0207 */
[----:B------:R-:W-:Y:S02]  /*0a60*/  ISETP.GE.AND P2, PT, R13, RZ, PT ;  /* 0x000000ff0d00720c */ /* 0x000fe40003f46270 */
[----:B-1----:R-:W-:Y:S02]  /*0a70*/  IABS R4, R13 ;  /* 0x0000000d00047213 */ /* 0x002fe40000000000 */
[-C--:B--2---:R-:W-:Y:S02]  /*0a80*/  IABS R18, R11.reuse ;  /* 0x0000000b00127213 */ /* 0x084fe40000000000 */
[----:B------:R-:W-:Y:S02]  /*0a90*/  IABS R5, R11 ;  /* 0x0000000b00057213 */ /* 0x000fe40000000000 */
[----:B------:R-:W0:Y:S02]  /*0aa0*/  I2F.RP R16, R18 ;  /* 0x0000001200107306 */ /* 0x000e240000209400 */
[----:B------:R-:W-:-:S06]  /*0ab0*/  IADD3 R5, PT, PT, RZ, -R5, RZ ;  /* 0x80000005ff057210 */ /* 0x000fcc0007ffe0ff */
[----:B0-----:R-:W0:Y:S02]  /*0ac0*/  MUFU.RCP R16, R16 ;  /* 0x0000001000107308 */ /* 0x001e240000001000 */
[----:B0-----:R-:W-:-:S06]  /*0ad0*/  VIADD R14, R16, 0xffffffe ;  /* 0x0ffffffe100e7836 */ /* 0x001fcc0000000000 */
[----:B------:R0:W1:Y:S02]  /*0ae0*/  F2I.FTZ.U32.TRUNC.NTZ R15, R14 ;  /* 0x0000000e000f7305 */ /* 0x000064000021f000 */
[----:B0-----:R-:W-:Y:S01]  /*0af0*/  IMAD.MOV.U32 R14, RZ, RZ, RZ ;  /* 0x000000ffff0e7224 */ /* 0x001fe200078e00ff */
[----:B-1----:R-:W-:-:S05]  /*0b00*/  IADD3 R17, PT, PT, RZ, -R15, RZ ;  /* 0x8000000fff117210 */ /* 0x002fca0007ffe0ff */
[----:B------:R-:W-:-:S04]  /*0b10*/  IMAD R7, R17, R18, RZ ;  /* 0x0000001211077224 */ /* 0x000fc800078e02ff */
[----:B------:R-:W-:-:S04]  /*0b20*/  IMAD.HI.U32 R15, R15, R7, R14 ;  /* 0x000000070f0f7227 */ /* 0x000fc800078e000e */
[----:B------:R-:W-:Y:S02]  /*0b30*/  IMAD.IADD R7, R0, 0x1, R13 ;  /* 0x0000000100077824 */ /* 0x000fe400078e020d */
        /* <DEDUP_REMOVED lines=8> */
[----:B------:R-:W-:Y:S02]  /*0bc0*/  @!P0 LOP3.LUT R15, RZ, R11, RZ, 0x33, !PT ;  /* 0x0000000bff0f8212 */ /* 0x000fe400078e33ff */
[----:B------:R-:W-:-:S03]  /*0bd0*/  ISETP.GE.AND P0, PT, R7, 0xf4240, PT ;  /* 0x000f42400700780c */ /* 0x000fc60003f06270 */
[----:B---3--:R-:W-:-:S05]  /*0be0*/  IMAD.WIDE R8, R15, 0x4, R8 ;  /* 0x000000040f087825 */ /* 0x008fca00078e0208 */
[----:B----4-:R3:W-:Y:S05]  /*0bf0*/  STG.E desc[UR4][R8.64], R10 ;  /* 0x0000000a08007986 */ /* 0x0107ea000c101904 */
[----:B------:R-:W-:Y:S05]  /*0c00*/  @!P0 BRA `(.L_x_3) ;  /* 0xfffffff8003c8947 */ /* 0x000fea000383ffff */
[----:B------:R-:W-:Y:S05]  /*0c10*/  EXIT ;  /* 0x000000000000794d */ /* 0x000fea0003800000 */
.L_x_4:
[----:B------:R-:W-:-:S00]  /*0c20*/  BRA `(.L_x_4) ;  /* 0xfffffffc00fc7947 */ /* 0x000fc0000383ffff */
[----:B------:R-:W-:-:S00]  /*0c30*/  NOP ;  /* 0x0000000000007918 */ /* 0x000fc00000000000 */
        /* <DEDUP_REMOVED lines=12> */
.L_x_5:


//--------------------- .nv.shared.reserved.0     --------------------------
	.section	.nv.shared.reserved.0,"aw",@nobits
	.weak		__nv_reservedSMEM_offset_0_alias
	.size		__nv_reservedSMEM_offset_0_alias, 0, 64
	.other		__nv_reservedSMEM_offset_0_alias,@"STO_CUDA_RESERVED_SHARED STV_DEFAULT"
__nv_reservedSMEM_offset_0_alias:
	.zero		0
	.zero		64


//--------------------- .nv.constant0._Z11test_kernelP9TestClassP9TestTable --------------------------
	.section	.nv.constant0._Z11test_kernelP9TestClassP9TestTable,"a",@progbits
	.sectionflags	@""
	.align	4
.nv.constant0._Z11test_kernelP9TestClassP9TestTable:
	.zero		912


//--------------------- SYMBOLS --------------------------

	.type		.nv.reservedSmem.offset0,@object
	.size		.nv.reservedSmem.offset0,0x4
